	.headerflags	@"EF_CUDA_TEXMODE_UNIFIED EF_CUDA_64BIT_ADDRESS EF_CUDA_ACCELERATORS EF_CUDA_SM90 EF_CUDA_VIRTUAL_SM(EF_CUDA_SM90)"
	.elftype	@"ET_EXEC"


//--------------------- .nv.info                  --------------------------
	.section	.nv.info,"",@"SHT_CUDA_INFO"
	.align	4


	//----- nvinfo : EIATTR_REGCOUNT
	.align		4
        /*0000*/ 	.byte	0x04, 0x2f
        /*0002*/ 	.short	(.L_1 - .L_0)
	.align		4
.L_0:
        /*0004*/ 	.word	index@(triton_poi_fused_cat_convolution_31)
        /*0008*/ 	.word	0x00000020


	//----- nvinfo : EIATTR_MIN_STACK_SIZE
	.align		4
.L_1:
        /*000c*/ 	.byte	0x04, 0x12
        /*000e*/ 	.short	(.L_3 - .L_2)
	.align		4
.L_2:
        /*0010*/ 	.word	index@(triton_poi_fused_cat_convolution_31)
        /*0014*/ 	.word	0x00000000


	//----- nvinfo : EIATTR_FRAME_SIZE
	.align		4
.L_3:
        /*0018*/ 	.byte	0x04, 0x11
        /*001a*/ 	.short	(.L_5 - .L_4)
	.align		4
.L_4:
        /*001c*/ 	.word	index@(triton_poi_fused_cat_convolution_31)
        /*0020*/ 	.word	0x00000000


	//----- nvinfo : EIATTR_MIN_STACK_SIZE
	.align		4
.L_5:
        /*0024*/ 	.byte	0x04, 0x12
        /*0026*/ 	.short	(.L_7 - .L_6)
	.align		4
.L_6:
        /*0028*/ 	.word	index@(triton_poi_fused_cat_convolution_31)
        /*002c*/ 	.word	0x00000000
.L_7:


//--------------------- .nv.info.triton_poi_fused_cat_convolution_31 --------------------------
	.section	.nv.info.triton_poi_fused_cat_convolution_31,"",@"SHT_CUDA_INFO"
	.sectionflags	@""
	.align	4


	//----- nvinfo : EIATTR_CUDA_API_VERSION
	.align		4
        /*0000*/ 	.byte	0x04, 0x37
        /*0002*/ 	.short	(.L_9 - .L_8)
.L_8:
        /*0004*/ 	.word	0x0000007c


	//----- nvinfo : EIATTR_KPARAM_INFO
	.align		4
.L_9:
        /*0008*/ 	.byte	0x04, 0x17
        /*000a*/ 	.short	(.L_11 - .L_10)
.L_10:
        /*000c*/ 	.word	0x00000000
        /*0010*/ 	.short	0x0004
        /*0012*/ 	.short	0x001c
        /*0014*/ 	.byte	0x00, 0xf0, 0x11, 0x00


	//----- nvinfo : EIATTR_KPARAM_INFO
	.align		4
.L_11:
        /*0018*/ 	.byte	0x04, 0x17
        /*001a*/ 	.short	(.L_13 - .L_12)
.L_12:
        /*001c*/ 	.word	0x00000000
        /*0020*/ 	.short	0x0003
        /*0022*/ 	.short	0x0018
        /*0024*/ 	.byte	0x00, 0xf0, 0x11, 0x00


	//----- nvinfo : EIATTR_KPARAM_INFO
	.align		4
.L_13:
        /*0028*/ 	.byte	0x04, 0x17
        /*002a*/ 	.short	(.L_15 - .L_14)
.L_14:
        /*002c*/ 	.word	0x00000000
        /*0030*/ 	.short	0x0002
        /*0032*/ 	.short	0x0010
        /*0034*/ 	.byte	0x00, 0xf4, 0x21, 0x00


	//----- nvinfo : EIATTR_KPARAM_INFO
	.align		4
.L_15:
        /*0038*/ 	.byte	0x04, 0x17
        /*003a*/ 	.short	(.L_17 - .L_16)
.L_16:
        /*003c*/ 	.word	0x00000000
        /*0040*/ 	.short	0x0001
        /*0042*/ 	.short	0x0008
        /*0044*/ 	.byte	0x00, 0xf4, 0x21, 0x00


	//----- nvinfo : EIATTR_KPARAM_INFO
	.align		4
.L_17:
        /*0048*/ 	.byte	0x04, 0x17
        /*004a*/ 	.short	(.L_19 - .L_18)
.L_18:
        /*004c*/ 	.word	0x00000000
        /*0050*/ 	.short	0x0000
        /*0052*/ 	.short	0x0000
        /*0054*/ 	.byte	0x00, 0xf4, 0x21, 0x00


	//----- nvinfo : EIATTR_SPARSE_MMA_MASK
	.align		4
.L_19:
        /*0058*/ 	.byte	0x03, 0x50
        /*005a*/ 	.short	0x0000


	//----- nvinfo : EIATTR_MAXREG_COUNT
	.align		4
        /*005c*/ 	.byte	0x03, 0x1b
        /*005e*/ 	.short	0x00ff


	//----- nvinfo : EIATTR_EXIT_INSTR_OFFSETS
	.align		4
        /*0060*/ 	.byte	0x04, 0x1c
        /*0062*/ 	.short	(.L_21 - .L_20)


	//   ....[0]....
.L_20:
        /*0064*/ 	.word	0x000005c0


	//   ....[1]....
        /*0068*/ 	.word	0x000005e0


	//----- nvinfo : EIATTR_REQNTID
	.align		4
.L_21:
        /*006c*/ 	.byte	0x04, 0x10
        /*006e*/ 	.short	(.L_23 - .L_22)
.L_22:
        /*0070*/ 	.word	0x00000080
        /*0074*/ 	.word	0x00000001
        /*0078*/ 	.word	0x00000001


	//----- nvinfo : EIATTR_CBANK_PARAM_SIZE
	.align		4
.L_23:
        /*007c*/ 	.byte	0x03, 0x19
        /*007e*/ 	.short	0x0020


	//----- nvinfo : EIATTR_PARAM_CBANK
	.align		4
        /*0080*/ 	.byte	0x04, 0x0a
        /*0082*/ 	.short	(.L_25 - .L_24)
	.align		4
.L_24:
        /*0084*/ 	.word	index@(.nv.constant0.triton_poi_fused_cat_convolution_31)
        /*0088*/ 	.short	0x0210
        /*008a*/ 	.short	0x0020


	//----- nvinfo : EIATTR_SW_WAR
	.align		4
.L_25:
        /*008c*/ 	.byte	0x04, 0x36
        /*008e*/ 	.short	(.L_27 - .L_26)
.L_26:
        /*0090*/ 	.word	0x00000008
.L_27:


//--------------------- .nv.callgraph             --------------------------
	.section	.nv.callgraph,"",@"SHT_CUDA_CALLGRAPH"
	.align	4
	.sectionentsize	8
	.align		4
        /*0000*/ 	.word	0x00000000
	.align		4
        /*0004*/ 	.word	0xffffffff
	.align		4
        /*0008*/ 	.word	0x00000000
	.align		4
        /*000c*/ 	.word	0xfffffffe
	.align		4
        /*0010*/ 	.word	0x00000000
	.align		4
        /*0014*/ 	.word	0xfffffffd
	.align		4
        /*0018*/ 	.word	0x00000000
	.align		4
        /*001c*/ 	.word	0xfffffffc


//--------------------- .text.triton_poi_fused_cat_convolution_31 --------------------------
	.section	.text.triton_poi_fused_cat_convolution_31,"ax",@progbits
	.sectionflags	@"SHF_BARRIERS=1"
	.align	128
        .global         triton_poi_fused_cat_convolution_31
        .type           triton_poi_fused_cat_convolution_31,@function
        .size           triton_poi_fused_cat_convolution_31,(.L_x_1 - triton_poi_fused_cat_convolution_31)
        .other          triton_poi_fused_cat_convolution_31,@"STO_CUDA_ENTRY STV_DEFAULT"
triton_poi_fused_cat_convolution_31:
.text.triton_poi_fused_cat_convolution_31:
[----:B------:R-:W0:Y:S02]  /*0000*/  LDC R1, c[0x0][0x28] ;  /* 0x00000a00ff017b82 */ /* 0x000e240000000800 */
[----:B------:R-:W1:Y:S01]  /*0010*/  S2R R0, SR_CTAID.Y ;  /* 0x0000000000007919 */ /* 0x000e620000002600 */
[----:B------:R-:W2:Y:S01]  /*0020*/  LDC.64 R2, c[0x0][0x210] ;  /* 0x00008400ff027b82 */ /* 0x000ea20000000a00 */
[----:B------:R-:W-:Y:S02]  /*0030*/  CS2R R8, SRZ ;  /* 0x0000000000087805 */ /* 0x000fe4000001ff00 */
[----:B------:R-:W-:Y:S01]  /*0040*/  CS2R R10, SRZ ;  /* 0x00000000000a7805 */ /* 0x000fe2000001ff00 */
[----:B------:R-:W3:Y:S01]  /*0050*/  S2R R12, SR_TID.X ;  /* 0x00000000000c7919 */ /* 0x000ee20000002100 */
[----:B------:R-:W-:Y:S01]  /*0060*/  ULDC.64 UR6, c[0x0][0x208] ;  /* 0x0000820000067ab9 */ /* 0x000fe20000000a00 */
[----:B------:R-:W4:Y:S01]  /*0070*/  S2R R7, SR_CTAID.X ;  /* 0x0000000000077919 */ /* 0x000f220000002500 */
[----:B-1----:R-:W-:Y:S01]  /*0080*/  IMAD.SHL.U32 R22, R0, 0x20, RZ ;  /* 0x0000002000167824 */ /* 0x002fe200078e00ff */
[----:B------:R-:W-:Y:S01]  /*0090*/  SHF.R.S32.HI R5, RZ, 0x1a, R0 ;  /* 0x0000001aff057819 */ /* 0x000fe20000011400 */
[----:B---3--:R-:W-:-:S03]  /*00a0*/  IMAD.SHL.U32 R29, R12, 0x4, RZ ;  /* 0x000000040c1d7824 */ /* 0x008fc600078e00ff */
[----:B------:R-:W-:Y:S02]  /*00b0*/  SGXT R5, R5, 0x1 ;  /* 0x000000010505781a */ /* 0x000fe40000000200 */
[----:B------:R-:W-:Y:S01]  /*00c0*/  SHF.R.U32.HI R27, RZ, 0x3, R12 ;  /* 0x00000003ff1b7819 */ /* 0x000fe2000001160c */
[----:B----4-:R-:W-:Y:S01]  /*00d0*/  IMAD.SHL.U32 R0, R7, 0x20, RZ ;  /* 0x0000002007007824 */ /* 0x010fe200078e00ff */
[----:B------:R-:W-:Y:S02]  /*00e0*/  LOP3.LUT R4, R22, 0x1c, R29, 0xf8, !PT ;  /* 0x0000001c16047812 */ /* 0x000fe400078ef81d */
[----:B------:R-:W-:Y:S02]  /*00f0*/  SGXT.U32 R27, R27, 0x4 ;  /* 0x000000041b1b781a */ /* 0x000fe40000000000 */
[----:B------:R-:W-:Y:S02]  /*0100*/  LEA.HI R5, R5, R4, RZ, 0x8 ;  /* 0x0000000405057211 */ /* 0x000fe400078f40ff */
[----:B------:R-:W-:-:S02]  /*0110*/  LOP3.LUT R25, R0, R27, RZ, 0xfc, !PT ;  /* 0x0000001b00197212 */ /* 0x000fc400078efcff */
[----:B------:R-:W-:Y:S01]  /*0120*/  LOP3.LUT R23, R0, 0x10, R27, 0xfe, !PT ;  /* 0x0000001000177812 */ /* 0x000fe200078efe1b */
[C---:B------:R-:W-:Y:S01]  /*0130*/  IMAD.SHL.U32 R6, R5.reuse, 0x40, RZ ;  /* 0x0000004005067824 */ /* 0x040fe200078e00ff */
[----:B------:R-:W-:Y:S02]  /*0140*/  LOP3.LUT R5, R5, 0xffffff00, RZ, 0xc0, !PT ;  /* 0xffffff0005057812 */ /* 0x000fe400078ec0ff */
[----:B------:R-:W-:Y:S02]  /*0150*/  ISETP.GE.AND P1, PT, R25, 0x40, PT ;  /* 0x000000401900780c */ /* 0x000fe40003f26270 */
[----:B------:R-:W-:Y:S02]  /*0160*/  LOP3.LUT R6, R6, 0xffffc000, RZ, 0xc0, !PT ;  /* 0xffffc00006067812 */ /* 0x000fe400078ec0ff */
[----:B------:R-:W-:Y:S02]  /*0170*/  ISETP.GE.AND P2, PT, R23, 0x40, PT ;  /* 0x000000401700780c */ /* 0x000fe40003f46270 */
[----:B------:R-:W-:-:S02]  /*0180*/  IADD3 R6, R6, R4, -R5 ;  /* 0x0000000406067210 */ /* 0x000fc40007ffe805 */
[----:B------:R-:W-:-:S03]  /*0190*/  CS2R R4, SRZ ;  /* 0x0000000000047805 */ /* 0x000fc6000001ff00 */
[--C-:B------:R-:W-:Y:S02]  /*01a0*/  IMAD R25, R25, 0x100, R6.reuse ;  /* 0x0000010019197824 */ /* 0x100fe400078e0206 */
[----:B------:R-:W-:Y:S01]  /*01b0*/  IMAD R23, R23, 0x100, R6 ;  /* 0x0000010017177824 */ /* 0x000fe200078e0206 */
[----:B------:R-:W-:Y:S01]  /*01c0*/  CS2R R6, SRZ ;  /* 0x0000000000067805 */ /* 0x000fe2000001ff00 */
[----:B--2---:R-:W-:-:S04]  /*01d0*/  IMAD.WIDE R14, R25, 0x4, R2 ;  /* 0x00000004190e7825 */ /* 0x004fc800078e0202 */
[----:B------:R-:W-:Y:S01]  /*01e0*/  IMAD.WIDE R16, R23, 0x4, R2 ;  /* 0x0000000417107825 */ /* 0x000fe200078e0202 */
[----:B------:R1:W2:Y:S04]  /*01f0*/  @!P1 LDG.E.EL.128 R8, desc[UR6][R14.64] ;  /* 0x000000060e089981 */ /* 0x0002a8000c2e1d00 */
[----:B------:R3:W4:Y:S01]  /*0200*/  @!P2 LDG.E.EL.128 R4, desc[UR6][R16.64] ;  /* 0x000000061004a981 */ /* 0x000722000c2e1d00 */
[----:B------:R-:W5:Y:S01]  /*0210*/  S2UR UR5, SR_CgaCtaId ;  /* 0x00000000000579c3 */ /* 0x000f620000008800 */
[----:B------:R-:W-:Y:S01]  /*0220*/  SHF.R.U32.HI R2, RZ, 0x1, R12 ;  /* 0x00000001ff027819 */ /* 0x000fe2000001160c */
[----:B------:R-:W-:Y:S01]  /*0230*/  IMAD.SHL.U32 R12, R12, 0x80, RZ ;  /* 0x000000800c0c7824 */ /* 0x000fe200078e00ff */
[----:B------:R-:W-:Y:S02]  /*0240*/  UMOV UR4, 0x400 ;  /* 0x0000040000047882 */ /* 0x000fe40000000000 */
[----:B------:R-:W-:-:S02]  /*0250*/  LOP3.LUT R3, R2, 0x3c, RZ, 0xc0, !PT ;  /* 0x0000003c02037812 */ /* 0x000fc400078ec0ff */
[----:B------:R-:W-:Y:S02]  /*0260*/  LOP3.LUT R2, R29, 0x1fc, RZ, 0xc0, !PT ;  /* 0x000001fc1d027812 */ /* 0x000fe400078ec0ff */
[----:B------:R-:W-:Y:S02]  /*0270*/  LOP3.LUT R18, R12, 0x380, RZ, 0xc0, !PT ;  /* 0x000003800c127812 */ /* 0x000fe400078ec0ff */
[----:B-1----:R-:W-:Y:S02]  /*0280*/  LOP3.LUT R15, R2, 0x200, RZ, 0xfc, !PT ;  /* 0x00000200020f7812 */ /* 0x002fe400078efcff */
[C---:B------:R-:W-:Y:S02]  /*0290*/  LOP3.LUT R13, R18.reuse, 0x20, RZ, 0xfc, !PT ;  /* 0x00000020120d7812 */ /* 0x040fe400078efcff */
[----:B------:R-:W-:Y:S02]  /*02a0*/  SHF.R.U32.HI R15, RZ, 0x3, R15 ;  /* 0x00000003ff0f7819 */ /* 0x000fe4000001160f */
[----:B------:R-:W-:-:S02]  /*02b0*/  LOP3.LUT R12, R18, R27, RZ, 0xfc, !PT ;  /* 0x0000001b120c7212 */ /* 0x000fc400078efcff */
[----:B------:R-:W-:Y:S02]  /*02c0*/  LOP3.LUT R14, R18, 0x40, RZ, 0xfc, !PT ;  /* 0x00000040120e7812 */ /* 0x000fe400078efcff */
[----:B---3--:R-:W-:Y:S02]  /*02d0*/  LOP3.LUT R16, R15, 0x7c, RZ, 0xc0, !PT ;  /* 0x0000007c0f107812 */ /* 0x008fe400078ec0ff */
[----:B------:R-:W-:Y:S01]  /*02e0*/  LOP3.LUT R29, R0, 0x1c, R29, 0xf8, !PT ;  /* 0x0000001c001d7812 */ /* 0x000fe200078ef81d */
[----:B-----5:R-:W-:Y:S01]  /*02f0*/  UPRMT UR4, UR5, 0x654, UR4 ;  /* 0x0000065405047896 */ /* 0x020fe20008000004 */
[----:B------:R-:W-:Y:S02]  /*0300*/  LOP3.LUT R0, R22, R27, RZ, 0xfc, !PT ;  /* 0x0000001b16007212 */ /* 0x000fe400078efcff */
[----:B------:R-:W-:Y:S02]  /*0310*/  LOP3.LUT R22, R22, 0x10, R27, 0xfe, !PT ;  /* 0x0000001016167812 */ /* 0x000fe400078efe1b */
[----:B------:R-:W-:Y:S01]  /*0320*/  ISETP.GE.AND P0, PT, R29, 0x40, PT ;  /* 0x000000401d00780c */ /* 0x000fe20003f06270 */
[----:B------:R-:W-:Y:S01]  /*0330*/  VIADD R3, R3, UR4 ;  /* 0x0000000403037c36 */ /* 0x000fe20008000000 */
[----:B------:R-:W-:Y:S01]  /*0340*/  LEA.HI R19, R18, UR4, RZ, 0x1d ;  /* 0x0000000412137c11 */ /* 0x000fe2000f8fe8ff */
[----:B------:R-:W-:Y:S01]  /*0350*/  IMAD R27, R0, 0x40, R29 ;  /* 0x00000040001b7824 */ /* 0x000fe200078e021d */
[----:B------:R-:W-:Y:S01]  /*0360*/  LOP3.LUT R18, R18, 0x60, RZ, 0xfc, !PT ;  /* 0x0000006012127812 */ /* 0x000fe200078efcff */
[----:B------:R-:W-:Y:S01]  /*0370*/  IMAD R26, R2, 0x4, R3 ;  /* 0x00000004021a7824 */ /* 0x000fe200078e0203 */
[----:B------:R-:W-:Y:S01]  /*0380*/  LEA.HI R13, R13, UR4, RZ, 0x1d ;  /* 0x000000040d0d7c11 */ /* 0x000fe2000f8fe8ff */
[----:B------:R-:W-:Y:S01]  /*0390*/  IMAD R19, R12, 0x4, R19 ;  /* 0x000000040c137824 */ /* 0x000fe200078e0213 */
[----:B------:R-:W-:Y:S01]  /*03a0*/  LEA.HI R15, R14, UR4, RZ, 0x1d ;  /* 0x000000040e0f7c11 */ /* 0x000fe2000f8fe8ff */
[----:B------:R-:W-:Y:S01]  /*03b0*/  IMAD R29, R22, 0x40, R29 ;  /* 0x00000040161d7824 */ /* 0x000fe200078e021d */
[----:B------:R-:W-:Y:S01]  /*03c0*/  LEA.HI R17, R18, UR4, RZ, 0x1d ;  /* 0x0000000412117c11 */ /* 0x000fe2000f8fe8ff */
[----:B------:R-:W-:-:S02]  /*03d0*/  IMAD R20, R12, 0x4, R13 ;  /* 0x000000040c147824 */ /* 0x000fc400078e020d */
[C---:B------:R-:W-:Y:S02]  /*03e0*/  IMAD R21, R12.reuse, 0x4, R15 ;  /* 0x000000040c157824 */ /* 0x040fe400078e020f */
[----:B------:R-:W-:Y:S02]  /*03f0*/  IMAD R24, R12, 0x4, R17 ;  /* 0x000000040c187824 */ /* 0x000fe400078e0211 */
[----:B------:R-:W-:-:S04]  /*0400*/  VIADD R13, R16, UR4 ;  /* 0x00000004100d7c36 */ /* 0x000fc80008000000 */
[----:B------:R-:W-:Y:S02]  /*0410*/  IMAD R28, R2, 0x4, R13 ;  /* 0x00000004021c7824 */ /* 0x000fe400078e020d */
[----:B------:R-:W1:Y:S01]  /*0420*/  LDC.64 R2, c[0x0][0x218] ;  /* 0x00008600ff027b82 */ /* 0x000e620000000a00 */
[----:B--2---:R-:W-:Y:S04]  /*0430*/  STS [R19], R8 ;  /* 0x0000000813007388 */ /* 0x004fe80000000800 */
[----:B------:R-:W-:Y:S04]  /*0440*/  STS [R20+0x80], R9 ;  /* 0x0000800914007388 */ /* 0x000fe80000000800 */
[----:B------:R-:W-:Y:S04]  /*0450*/  STS [R21+0x100], R10 ;  /* 0x0001000a15007388 */ /* 0x000fe80000000800 */
[----:B------:R-:W-:Y:S04]  /*0460*/  STS [R24+0x180], R11 ;  /* 0x0001800b18007388 */ /* 0x000fe80000000800 */
[----:B----4-:R-:W-:Y:S04]  /*0470*/  STS [R19+0x40], R4 ;  /* 0x0000400413007388 */ /* 0x010fe80000000800 */
[----:B------:R-:W-:Y:S04]  /*0480*/  STS [R20+0xc0], R5 ;  /* 0x0000c00514007388 */ /* 0x000fe80000000800 */
[----:B------:R2:W-:Y:S04]  /*0490*/  STS [R21+0x140], R6 ;  /* 0x0001400615007388 */ /* 0x0005e80000000800 */
[----:B------:R3:W-:Y:S01]  /*04a0*/  STS [R24+0x1c0], R7 ;  /* 0x0001c00718007388 */ /* 0x0007e20000000800 */
[----:B------:R-:W-:Y:S08]  /*04b0*/  BAR.SYNC.DEFER_BLOCKING 0x0 ;  /* 0x0000000000007b1d */ /* 0x000ff00000010000 */
[----:B--2---:R-:W3:Y:S01]  /*04c0*/  LDC.64 R20, c[0x0][0x220] ;  /* 0x00008800ff147b82 */ /* 0x004ee20000000a00 */
[----:B------:R-:W-:Y:S04]  /*04d0*/  LDS R12, [R26] ;  /* 0x000000001a0c7984 */ /* 0x000fe80000000800 */
[----:B------:R-:W-:Y:S01]  /*04e0*/  LDS R13, [R26+0x4] ;  /* 0x000004001a0d7984 */ /* 0x000fe20000000800 */
[----:B---3--:R-:W-:-:S03]  /*04f0*/  IMAD.WIDE R24, R25, 0x4, R20 ;  /* 0x0000000419187825 */ /* 0x008fc600078e0214 */
[----:B------:R-:W-:Y:S01]  /*0500*/  LDS R14, [R26+0x8] ;  /* 0x000008001a0e7984 */ /* 0x000fe20000000800 */
[----:B------:R-:W-:-:S03]  /*0510*/  IMAD.WIDE R20, R23, 0x4, R20 ;  /* 0x0000000417147825 */ /* 0x000fc600078e0214 */
[----:B------:R1:W2:Y:S04]  /*0520*/  LDS R15, [R26+0xc] ;  /* 0x00000c001a0f7984 */ /* 0x0002a80000000800 */
[----:B------:R-:W-:Y:S04]  /*0530*/  LDS R16, [R28+0x800] ;  /* 0x000800001c107984 */ /* 0x000fe80000000800 */
[----:B------:R-:W-:Y:S01]  /*0540*/  LDS R17, [R28+0x804] ;  /* 0x000804001c117984 */ /* 0x000fe20000000800 */
[----:B-1----:R-:W-:-:S03]  /*0550*/  IMAD.WIDE R26, R27, 0x4, R2 ;  /* 0x000000041b1a7825 */ /* 0x002fc600078e0202 */
[----:B------:R-:W-:Y:S01]  /*0560*/  LDS R18, [R28+0x808] ;  /* 0x000808001c127984 */ /* 0x000fe20000000800 */
[----:B------:R-:W-:-:S03]  /*0570*/  IMAD.WIDE R2, R29, 0x4, R2 ;  /* 0x000000041d027825 */ /* 0x000fc600078e0202 */
[----:B------:R-:W1:Y:S04]  /*0580*/  LDS R19, [R28+0x80c] ;  /* 0x00080c001c137984 */ /* 0x000e680000000800 */
[----:B--2---:R2:W-:Y:S04]  /*0590*/  @!P0 STG.E.128 desc[UR6][R26.64], R12 ;  /* 0x0000000c1a008986 */ /* 0x0045e8000c101d06 */
[----:B-1----:R2:W-:Y:S04]  /*05a0*/  @!P0 STG.E.128 desc[UR6][R2.64], R16 ;  /* 0x0000001002008986 */ /* 0x0025e8000c101d06 */
[----:B------:R2:W-:Y:S01]  /*05b0*/  @!P1 STG.E.128 desc[UR6][R24.64], R8 ;  /* 0x0000000818009986 */ /* 0x0005e2000c101d06 */
[----:B------:R-:W-:Y:S05]  /*05c0*/  @P2 EXIT ;  /* 0x000000000000294d */ /* 0x000fea0003800000 */
[----:B------:R-:W-:Y:S01]  /*05d0*/  STG.E.128 desc[UR6][R20.64], R4 ;  /* 0x0000000414007986 */ /* 0x000fe2000c101d06 */
[----:B------:R-:W-:Y:S05]  /*05e0*/  EXIT ;  /* 0x000000000000794d */ /* 0x000fea0003800000 */
.L_x_0:
[----:B------:R-:W-:-:S00]  /*05f0*/  BRA `(.L_x_0) ;  /* 0xfffffffc00fc7947 */ /* 0x000fc0000383ffff */
[----:B------:R-:W-:-:S00]  /*0600*/  NOP ;  /* 0x0000000000007918 */ /* 0x000fc00000000000 */
[----:B------:R-:W-:-:S00]  /*0610*/  NOP ;  /* 0x0000000000007918 */ /* 0x000fc00000000000 */
[----:B------:R-:W-:-:S00]  /*0620*/  NOP ;  /* 0x0000000000007918 */ /* 0x000fc00000000000 */
[----:B------:R-:W-:-:S00]  /*0630*/  NOP ;  /* 0x0000000000007918 */ /* 0x000fc00000000000 */
[----:B------:R-:W-:-:S00]  /*0640*/  NOP ;  /* 0x0000000000007918 */ /* 0x000fc00000000000 */
[----:B------:R-:W-:-:S00]  /*0650*/  NOP ;  /* 0x0000000000007918 */ /* 0x000fc00000000000 */
[----:B------:R-:W-:-:S00]  /*0660*/  NOP ;  /* 0x0000000000007918 */ /* 0x000fc00000000000 */
[----:B------:R-:W-:-:S00]  /*0670*/  NOP ;  /* 0x0000000000007918 */ /* 0x000fc00000000000 */
.L_x_1:


//--------------------- .nv.shared.triton_poi_fused_cat_convolution_31 --------------------------
	.section	.nv.shared.triton_poi_fused_cat_convolution_31,"aw",@nobits
	.sectionflags	@""
	.align	16
	.zero		1024


//--------------------- .nv.constant0.triton_poi_fused_cat_convolution_31 --------------------------
	.section	.nv.constant0.triton_poi_fused_cat_convolution_31,"a",@progbits
	.sectionflags	@""
	.align	4
.nv.constant0.triton_poi_fused_cat_convolution_31:
	.zero		560
